	.headerflags	@"EF_CUDA_TEXMODE_UNIFIED EF_CUDA_64BIT_ADDRESS EF_CUDA_ACCELERATORS EF_CUDA_SM90 EF_CUDA_VIRTUAL_SM(EF_CUDA_SM90)"
	.elftype	@"ET_EXEC"


//--------------------- .nv.info                  --------------------------
	.section	.nv.info,"",@"SHT_CUDA_INFO"
	.align	4


	//----- nvinfo : EIATTR_REGCOUNT
	.align		4
        /*0000*/ 	.byte	0x04, 0x2f
        /*0002*/ 	.short	(.L_1 - .L_0)
	.align		4
.L_0:
        /*0004*/ 	.word	index@(triton_poi_fused__to_copy_add_arange_clamp_mul_sub_14)
        /*0008*/ 	.word	0x0000000a


	//----- nvinfo : EIATTR_MIN_STACK_SIZE
	.align		4
.L_1:
        /*000c*/ 	.byte	0x04, 0x12
        /*000e*/ 	.short	(.L_3 - .L_2)
	.align		4
.L_2:
        /*0010*/ 	.word	index@(triton_poi_fused__to_copy_add_arange_clamp_mul_sub_14)
        /*0014*/ 	.word	0x00000000


	//----- nvinfo : EIATTR_FRAME_SIZE
	.align		4
.L_3:
        /*0018*/ 	.byte	0x04, 0x11
        /*001a*/ 	.short	(.L_5 - .L_4)
	.align		4
.L_4:
        /*001c*/ 	.word	index@(triton_poi_fused__to_copy_add_arange_clamp_mul_sub_14)
        /*0020*/ 	.word	0x00000000


	//----- nvinfo : EIATTR_MIN_STACK_SIZE
	.align		4
.L_5:
        /*0024*/ 	.byte	0x04, 0x12
        /*0026*/ 	.short	(.L_7 - .L_6)
	.align		4
.L_6:
        /*0028*/ 	.word	index@(triton_poi_fused__to_copy_add_arange_clamp_mul_sub_14)
        /*002c*/ 	.word	0x00000000
.L_7:


//--------------------- .nv.info.triton_poi_fused__to_copy_add_arange_clamp_mul_sub_14 --------------------------
	.section	.nv.info.triton_poi_fused__to_copy_add_arange_clamp_mul_sub_14,"",@"SHT_CUDA_INFO"
	.sectionflags	@""
	.align	4


	//----- nvinfo : EIATTR_CUDA_API_VERSION
	.align		4
        /*0000*/ 	.byte	0x04, 0x37
        /*0002*/ 	.short	(.L_9 - .L_8)
.L_8:
        /*0004*/ 	.word	0x0000007c


	//----- nvinfo : EIATTR_KPARAM_INFO
	.align		4
.L_9:
        /*0008*/ 	.byte	0x04, 0x17
        /*000a*/ 	.short	(.L_11 - .L_10)
.L_10:
        /*000c*/ 	.word	0x00000000
        /*0010*/ 	.short	0x0001
        /*0012*/ 	.short	0x0008
        /*0014*/ 	.byte	0x00, 0xf0, 0x11, 0x00


	//----- nvinfo : EIATTR_KPARAM_INFO
	.align		4
.L_11:
        /*0018*/ 	.byte	0x04, 0x17
        /*001a*/ 	.short	(.L_13 - .L_12)
.L_12:
        /*001c*/ 	.word	0x00000000
        /*0020*/ 	.short	0x0000
        /*0022*/ 	.short	0x0000
        /*0024*/ 	.byte	0x00, 0xf4, 0x21, 0x00


	//----- nvinfo : EIATTR_SPARSE_MMA_MASK
	.align		4
.L_13:
        /*0028*/ 	.byte	0x03, 0x50
        /*002a*/ 	.short	0x0000


	//----- nvinfo : EIATTR_MAXREG_COUNT
	.align		4
        /*002c*/ 	.byte	0x03, 0x1b
        /*002e*/ 	.short	0x00ff


	//----- nvinfo : EIATTR_EXIT_INSTR_OFFSETS
	.align		4
        /*0030*/ 	.byte	0x04, 0x1c
        /*0032*/ 	.short	(.L_15 - .L_14)


	//   ....[0]....
.L_14:
        /*0034*/ 	.word	0x00000110


	//   ....[1]....
        /*0038*/ 	.word	0x00000140


	//----- nvinfo : EIATTR_REQNTID
	.align		4
.L_15:
        /*003c*/ 	.byte	0x04, 0x10
        /*003e*/ 	.short	(.L_17 - .L_16)
.L_16:
        /*0040*/ 	.word	0x00000020
        /*0044*/ 	.word	0x00000001
        /*0048*/ 	.word	0x00000001


	//----- nvinfo : EIATTR_CBANK_PARAM_SIZE
	.align		4
.L_17:
        /*004c*/ 	.byte	0x03, 0x19
        /*004e*/ 	.short	0x000c


	//----- nvinfo : EIATTR_PARAM_CBANK
	.align		4
        /*0050*/ 	.byte	0x04, 0x0a
        /*0052*/ 	.short	(.L_19 - .L_18)
	.align		4
.L_18:
        /*0054*/ 	.word	index@(.nv.constant0.triton_poi_fused__to_copy_add_arange_clamp_mul_sub_14)
        /*0058*/ 	.short	0x0210
        /*005a*/ 	.short	0x000c


	//----- nvinfo : EIATTR_SW_WAR
	.align		4
.L_19:
        /*005c*/ 	.byte	0x04, 0x36
        /*005e*/ 	.short	(.L_21 - .L_20)
.L_20:
        /*0060*/ 	.word	0x00000008
.L_21:


//--------------------- .nv.callgraph             --------------------------
	.section	.nv.callgraph,"",@"SHT_CUDA_CALLGRAPH"
	.align	4
	.sectionentsize	8
	.align		4
        /*0000*/ 	.word	0x00000000
	.align		4
        /*0004*/ 	.word	0xffffffff
	.align		4
        /*0008*/ 	.word	0x00000000
	.align		4
        /*000c*/ 	.word	0xfffffffe
	.align		4
        /*0010*/ 	.word	0x00000000
	.align		4
        /*0014*/ 	.word	0xfffffffd
	.align		4
        /*0018*/ 	.word	0x00000000
	.align		4
        /*001c*/ 	.word	0xfffffffc


//--------------------- .text.triton_poi_fused__to_copy_add_arange_clamp_mul_sub_14 --------------------------
	.section	.text.triton_poi_fused__to_copy_add_arange_clamp_mul_sub_14,"ax",@progbits
	.align	128
        .global         triton_poi_fused__to_copy_add_arange_clamp_mul_sub_14
        .type           triton_poi_fused__to_copy_add_arange_clamp_mul_sub_14,@function
        .size           triton_poi_fused__to_copy_add_arange_clamp_mul_sub_14,(.L_x_1 - triton_poi_fused__to_copy_add_arange_clamp_mul_sub_14)
        .other          triton_poi_fused__to_copy_add_arange_clamp_mul_sub_14,@"STO_CUDA_ENTRY STV_DEFAULT"
triton_poi_fused__to_copy_add_arange_clamp_mul_sub_14:
.text.triton_poi_fused__to_copy_add_arange_clamp_mul_sub_14:
[----:B------:R-:W0:Y:S02]  /*0000*/  LDC R1, c[0x0][0x28] ;  /* 0x00000a00ff017b82 */ /* 0x000e240000000800 */
[----:B------:R-:W1:Y:S01]  /*0010*/  S2R R6, SR_TID.X ;  /* 0x0000000000067919 */ /* 0x000e620000002100 */
[----:B------:R-:W-:Y:S01]  /*0020*/  IMAD.MOV.U32 R3, RZ, RZ, 0x3f000000 ;  /* 0x3f000000ff037424 */ /* 0x000fe200078e00ff */
[----:B------:R-:W2:Y:S01]  /*0030*/  S2R R5, SR_CTAID.X ;  /* 0x0000000000057919 */ /* 0x000ea20000002500 */
[C---:B-1----:R-:W-:Y:S02]  /*0040*/  LOP3.LUT R0, R6.reuse, 0x3, RZ, 0xc0, !PT ;  /* 0x0000000306007812 */ /* 0x042fe400078ec0ff */
[----:B------:R-:W-:-:S03]  /*0050*/  LOP3.LUT P0, RZ, R6, 0x1c, RZ, 0xc0, !PT ;  /* 0x0000001c06ff7812 */ /* 0x000fc6000780c0ff */
[----:B--2---:R-:W-:-:S05]  /*0060*/  IMAD R5, R5, 0x4, R0 ;  /* 0x0000000405057824 */ /* 0x004fca00078e0200 */
[----:B------:R-:W-:Y:S02]  /*0070*/  I2FP.F32.S32 R0, R5 ;  /* 0x0000000500007245 */ /* 0x000fe40000201400 */
[----:B------:R-:W-:-:S03]  /*0080*/  ISETP.LT.AND P0, PT, R5, 0x4, !P0 ;  /* 0x000000040500780c */ /* 0x000fc60004701270 */
[----:B------:R-:W-:-:S04]  /*0090*/  FADD R0, R0, 0.5 ;  /* 0x3f00000000007421 */ /* 0x000fc80000000000 */
[----:B------:R-:W-:Y:S02]  /*00a0*/  FFMA R0, R0, R3, -0.5 ;  /* 0xbf00000000007423 */ /* 0x000fe40000000003 */
[----:B------:R-:W1:Y:S03]  /*00b0*/  LDC.64 R2, c[0x0][0x210] ;  /* 0x00008400ff027b82 */ /* 0x000e660000000a00 */
[----:B------:R-:W-:-:S04]  /*00c0*/  FMNMX R0, RZ, R0, !PT ;  /* 0x00000000ff007209 */ /* 0x000fc80007800000 */
[----:B------:R-:W2:Y:S02]  /*00d0*/  F2I.TRUNC.NTZ R4, R0 ;  /* 0x0000000000047305 */ /* 0x000ea4000020f100 */
[----:B--2---:R-:W-:Y:S01]  /*00e0*/  I2FP.F32.S32 R7, R4 ;  /* 0x0000000400077245 */ /* 0x004fe20000201400 */
[----:B-1----:R-:W-:-:S04]  /*00f0*/  IMAD.WIDE R2, R5, 0x4, R2 ;  /* 0x0000000405027825 */ /* 0x002fc800078e0202 */
[----:B------:R-:W-:Y:S01]  /*0100*/  FADD.SAT R7, R0, -R7 ;  /* 0x8000000700077221 */ /* 0x000fe20000002000 */
[----:B------:R-:W-:Y:S06]  /*0110*/  @!P0 EXIT ;  /* 0x000000000000894d */ /* 0x000fec0003800000 */
[----:B------:R-:W-:Y:S02]  /*0120*/  ULDC.64 UR4, c[0x0][0x208] ;  /* 0x0000820000047ab9 */ /* 0x000fe40000000a00 */
[----:B------:R-:W-:Y:S01]  /*0130*/  STG.E desc[UR4][R2.64], R7 ;  /* 0x0000000702007986 */ /* 0x000fe2000c101904 */
[----:B------:R-:W-:Y:S05]  /*0140*/  EXIT ;  /* 0x000000000000794d */ /* 0x000fea0003800000 */
.L_x_0:
[----:B------:R-:W-:-:S00]  /*0150*/  BRA `(.L_x_0) ;  /* 0xfffffffc00fc7947 */ /* 0x000fc0000383ffff */
[----:B------:R-:W-:-:S00]  /*0160*/  NOP ;  /* 0x0000000000007918 */ /* 0x000fc00000000000 */
        /* <DEDUP_REMOVED lines=9> */
.L_x_1:


//--------------------- .nv.constant0.triton_poi_fused__to_copy_add_arange_clamp_mul_sub_14 --------------------------
	.section	.nv.constant0.triton_poi_fused__to_copy_add_arange_clamp_mul_sub_14,"a",@progbits
	.sectionflags	@""
	.align	4
.nv.constant0.triton_poi_fused__to_copy_add_arange_clamp_mul_sub_14:
	.zero		540
